	.headerflags	@"EF_CUDA_TEXMODE_UNIFIED EF_CUDA_64BIT_ADDRESS EF_CUDA_ACCELERATORS EF_CUDA_SM90 EF_CUDA_VIRTUAL_SM(EF_CUDA_SM90)"
	.elftype	@"ET_EXEC"


//--------------------- .nv.info                  --------------------------
	.section	.nv.info,"",@"SHT_CUDA_INFO"
	.align	4


	//----- nvinfo : EIATTR_REGCOUNT
	.align		4
        /*0000*/ 	.byte	0x04, 0x2f
        /*0002*/ 	.short	(.L_3 - .L_2)
	.align		4
.L_2:
        /*0004*/ 	.word	index@(triton_poi_fused__native_batch_norm_legit_no_training_relu_threshold_backward_11)
        /*0008*/ 	.word	0x00000020


	//----- nvinfo : EIATTR_MIN_STACK_SIZE
	.align		4
.L_3:
        /*000c*/ 	.byte	0x04, 0x12
        /*000e*/ 	.short	(.L_5 - .L_4)
	.align		4
.L_4:
        /*0010*/ 	.word	index@(triton_poi_fused__native_batch_norm_legit_no_training_relu_threshold_backward_11)
        /*0014*/ 	.word	0x00000000


	//----- nvinfo : EIATTR_FRAME_SIZE
	.align		4
.L_5:
        /*0018*/ 	.byte	0x04, 0x11
        /*001a*/ 	.short	(.L_7 - .L_6)
	.align		4
.L_6:
        /*001c*/ 	.word	index@(triton_poi_fused__native_batch_norm_legit_no_training_relu_threshold_backward_11)
        /*0020*/ 	.word	0x00000000


	//----- nvinfo : EIATTR_MIN_STACK_SIZE
	.align		4
.L_7:
        /*0024*/ 	.byte	0x04, 0x12
        /*0026*/ 	.short	(.L_9 - .L_8)
	.align		4
.L_8:
        /*0028*/ 	.word	index@(triton_poi_fused__native_batch_norm_legit_no_training_relu_threshold_backward_11)
        /*002c*/ 	.word	0x00000000
.L_9:


//--------------------- .nv.info.triton_poi_fused__native_batch_norm_legit_no_training_relu_threshold_backward_11 --------------------------
	.section	.nv.info.triton_poi_fused__native_batch_norm_legit_no_training_relu_threshold_backward_11,"",@"SHT_CUDA_INFO"
	.sectionflags	@""
	.align	4


	//----- nvinfo : EIATTR_CUDA_API_VERSION
	.align		4
        /*0000*/ 	.byte	0x04, 0x37
        /*0002*/ 	.short	(.L_11 - .L_10)
.L_10:
        /*0004*/ 	.word	0x0000007c


	//----- nvinfo : EIATTR_KPARAM_INFO
	.align		4
.L_11:
        /*0008*/ 	.byte	0x04, 0x17
        /*000a*/ 	.short	(.L_13 - .L_12)
.L_12:
        /*000c*/ 	.word	0x00000000
        /*0010*/ 	.short	0x0008
        /*0012*/ 	.short	0x003c
        /*0014*/ 	.byte	0x00, 0xf0, 0x11, 0x00


	//----- nvinfo : EIATTR_KPARAM_INFO
	.align		4
.L_13:
        /*0018*/ 	.byte	0x04, 0x17
        /*001a*/ 	.short	(.L_15 - .L_14)
.L_14:
        /*001c*/ 	.word	0x00000000
        /*0020*/ 	.short	0x0007
        /*0022*/ 	.short	0x0038
        /*0024*/ 	.byte	0x00, 0xf0, 0x11, 0x00


	//----- nvinfo : EIATTR_KPARAM_INFO
	.align		4
.L_15:
        /*0028*/ 	.byte	0x04, 0x17
        /*002a*/ 	.short	(.L_17 - .L_16)
.L_16:
        /*002c*/ 	.word	0x00000000
        /*0030*/ 	.short	0x0006
        /*0032*/ 	.short	0x0030
        /*0034*/ 	.byte	0x00, 0xf4, 0x21, 0x00


	//----- nvinfo : EIATTR_KPARAM_INFO
	.align		4
.L_17:
        /*0038*/ 	.byte	0x04, 0x17
        /*003a*/ 	.short	(.L_19 - .L_18)
.L_18:
        /*003c*/ 	.word	0x00000000
        /*0040*/ 	.short	0x0005
        /*0042*/ 	.short	0x0028
        /*0044*/ 	.byte	0x00, 0xf4, 0x21, 0x00


	//----- nvinfo : EIATTR_KPARAM_INFO
	.align		4
.L_19:
        /*0048*/ 	.byte	0x04, 0x17
        /*004a*/ 	.short	(.L_21 - .L_20)
.L_20:
        /*004c*/ 	.word	0x00000000
        /*0050*/ 	.short	0x0004
        /*0052*/ 	.short	0x0020
        /*0054*/ 	.byte	0x00, 0xf4, 0x21, 0x00


	//----- nvinfo : EIATTR_KPARAM_INFO
	.align		4
.L_21:
        /*0058*/ 	.byte	0x04, 0x17
        /*005a*/ 	.short	(.L_23 - .L_22)
.L_22:
        /*005c*/ 	.word	0x00000000
        /*0060*/ 	.short	0x0003
        /*0062*/ 	.short	0x0018
        /*0064*/ 	.byte	0x00, 0xf4, 0x21, 0x00


	//----- nvinfo : EIATTR_KPARAM_INFO
	.align		4
.L_23:
        /*0068*/ 	.byte	0x04, 0x17
        /*006a*/ 	.short	(.L_25 - .L_24)
.L_24:
        /*006c*/ 	.word	0x00000000
        /*0070*/ 	.short	0x0002
        /*0072*/ 	.short	0x0010
        /*0074*/ 	.byte	0x00, 0xf4, 0x21, 0x00


	//----- nvinfo : EIATTR_KPARAM_INFO
	.align		4
.L_25:
        /*0078*/ 	.byte	0x04, 0x17
        /*007a*/ 	.short	(.L_27 - .L_26)
.L_26:
        /*007c*/ 	.word	0x00000000
        /*0080*/ 	.short	0x0001
        /*0082*/ 	.short	0x0008
        /*0084*/ 	.byte	0x00, 0xf4, 0x21, 0x00


	//----- nvinfo : EIATTR_KPARAM_INFO
	.align		4
.L_27:
        /*0088*/ 	.byte	0x04, 0x17
        /*008a*/ 	.short	(.L_29 - .L_28)
.L_28:
        /*008c*/ 	.word	0x00000000
        /*0090*/ 	.short	0x0000
        /*0092*/ 	.short	0x0000
        /*0094*/ 	.byte	0x00, 0xf4, 0x21, 0x00


	//----- nvinfo : EIATTR_SPARSE_MMA_MASK
	.align		4
.L_29:
        /*0098*/ 	.byte	0x03, 0x50
        /*009a*/ 	.short	0x0000


	//----- nvinfo : EIATTR_MAXREG_COUNT
	.align		4
        /*009c*/ 	.byte	0x03, 0x1b
        /*009e*/ 	.short	0x00ff


	//----- nvinfo : EIATTR_EXIT_INSTR_OFFSETS
	.align		4
        /*00a0*/ 	.byte	0x04, 0x1c
        /*00a2*/ 	.short	(.L_31 - .L_30)


	//   ....[0]....
.L_30:
        /*00a4*/ 	.word	0x00000df0


	//   ....[1]....
        /*00a8*/ 	.word	0x00000e10


	//----- nvinfo : EIATTR_REQNTID
	.align		4
.L_31:
        /*00ac*/ 	.byte	0x04, 0x10
        /*00ae*/ 	.short	(.L_33 - .L_32)
.L_32:
        /*00b0*/ 	.word	0x00000080
        /*00b4*/ 	.word	0x00000001
        /*00b8*/ 	.word	0x00000001


	//----- nvinfo : EIATTR_CBANK_PARAM_SIZE
	.align		4
.L_33:
        /*00bc*/ 	.byte	0x03, 0x19
        /*00be*/ 	.short	0x0040


	//----- nvinfo : EIATTR_PARAM_CBANK
	.align		4
        /*00c0*/ 	.byte	0x04, 0x0a
        /*00c2*/ 	.short	(.L_35 - .L_34)
	.align		4
.L_34:
        /*00c4*/ 	.word	index@(.nv.constant0.triton_poi_fused__native_batch_norm_legit_no_training_relu_threshold_backward_11)
        /*00c8*/ 	.short	0x0210
        /*00ca*/ 	.short	0x0040


	//----- nvinfo : EIATTR_SW_WAR
	.align		4
.L_35:
        /*00cc*/ 	.byte	0x04, 0x36
        /*00ce*/ 	.short	(.L_37 - .L_36)
.L_36:
        /*00d0*/ 	.word	0x00000008
.L_37:


//--------------------- .nv.callgraph             --------------------------
	.section	.nv.callgraph,"",@"SHT_CUDA_CALLGRAPH"
	.align	4
	.sectionentsize	8
	.align		4
        /*0000*/ 	.word	0x00000000
	.align		4
        /*0004*/ 	.word	0xffffffff
	.align		4
        /*0008*/ 	.word	0x00000000
	.align		4
        /*000c*/ 	.word	0xfffffffe
	.align		4
        /*0010*/ 	.word	0x00000000
	.align		4
        /*0014*/ 	.word	0xfffffffd
	.align		4
        /*0018*/ 	.word	0x00000000
	.align		4
        /*001c*/ 	.word	0xfffffffc


//--------------------- .nv.constant4             --------------------------
	.section	.nv.constant4,"a",@progbits
	.align	8
	.align		8
.nv.constant4:
        /*0000*/ 	.dword	_$_str
	.align		8
        /*0008*/ 	.dword	_$_str_$_2


//--------------------- .text.triton_poi_fused__native_batch_norm_legit_no_training_relu_threshold_backward_11 --------------------------
	.section	.text.triton_poi_fused__native_batch_norm_legit_no_training_relu_threshold_backward_11,"ax",@progbits
	.sectionflags	@"SHF_BARRIERS=1"
	.align	128
        .global         triton_poi_fused__native_batch_norm_legit_no_training_relu_threshold_backward_11
        .type           triton_poi_fused__native_batch_norm_legit_no_training_relu_threshold_backward_11,@function
        .size           triton_poi_fused__native_batch_norm_legit_no_training_relu_threshold_backward_11,(.L_x_1 - triton_poi_fused__native_batch_norm_legit_no_training_relu_threshold_backward_11)
        .other          triton_poi_fused__native_batch_norm_legit_no_training_relu_threshold_backward_11,@"STO_CUDA_ENTRY STV_DEFAULT"
triton_poi_fused__native_batch_norm_legit_no_training_relu_threshold_backward_11:
.text.triton_poi_fused__native_batch_norm_legit_no_training_relu_threshold_backward_11:
[----:B------:R-:W0:Y:S01]  /*0000*/  LDC R1, c[0x0][0x28] ;  /* 0x00000a00ff017b82 */ /* 0x000e220000000800 */
[----:B------:R-:W1:Y:S01]  /*0010*/  S2R R4, SR_TID.X ;  /* 0x0000000000047919 */ /* 0x000e620000002100 */
[----:B------:R-:W-:Y:S01]  /*0020*/  CS2R R14, SRZ ;  /* 0x00000000000e7805 */ /* 0x000fe2000001ff00 */
[----:B------:R-:W-:Y:S01]  /*0030*/  ULDC.64 UR6, c[0x0][0x208] ;  /* 0x0000820000067ab9 */ /* 0x000fe20000000a00 */
[----:B------:R-:W2:Y:S01]  /*0040*/  S2R R6, SR_CTAID.Y ;  /* 0x0000000000067919 */ /* 0x000ea20000002600 */
[----:B------:R-:W3:Y:S03]  /*0050*/  S2R R7, SR_CTAID.X ;  /* 0x0000000000077919 */ /* 0x000ee60000002500 */
[----:B------:R-:W4:Y:S01]  /*0060*/  S2UR UR5, SR_CgaCtaId ;  /* 0x00000000000579c3 */ /* 0x000f220000008800 */
[----:B------:R-:W-:-:S07]  /*0070*/  UMOV UR4, 0x400 ;  /* 0x0000040000047882 */ /* 0x000fce0000000000 */
[----:B------:R-:W5:Y:S08]  /*0080*/  LDC.64 R16, c[0x0][0x220] ;  /* 0x00008800ff107b82 */ /* 0x000f700000000a00 */
[----:B------:R-:W4:Y:S01]  /*0090*/  LDC.64 R26, c[0x0][0x228] ;  /* 0x00008a00ff1a7b82 */ /* 0x000f220000000a00 */
[----:B-1----:R-:W-:Y:S01]  /*00a0*/  IMAD.SHL.U32 R23, R4, 0x8, RZ ;  /* 0x0000000804177824 */ /* 0x002fe200078e00ff */
[----:B------:R-:W-:-:S02]  /*00b0*/  SHF.R.U32.HI R8, RZ, 0x5, R4 ;  /* 0x00000005ff087819 */ /* 0x000fc40000011604 */
[--C-:B--2---:R-:W-:Y:S02]  /*00c0*/  SHF.R.S32.HI R18, RZ, 0x17, R6.reuse ;  /* 0x00000017ff127819 */ /* 0x104fe40000011406 */
[----:B------:R-:W-:Y:S02]  /*00d0*/  LOP3.LUT R3, R23, 0xf8, RZ, 0xc0, !PT ;  /* 0x000000f817037812 */ /* 0x000fe400078ec0ff */
[----:B------:R-:W-:Y:S02]  /*00e0*/  SGXT.U32 R8, R8, 0x2 ;  /* 0x000000020808781a */ /* 0x000fe40000000000 */
[----:B------:R-:W-:Y:S02]  /*00f0*/  PRMT R0, R3, 0x6540, R6 ;  /* 0x0000654003007816 */ /* 0x000fe40000000006 */
[----:B------:R-:W1:Y:S01]  /*0100*/  LDC.64 R2, c[0x0][0x210] ;  /* 0x00008400ff027b82 */ /* 0x000e620000000a00 */
[----:B------:R-:W-:Y:S02]  /*0110*/  SGXT R18, R18, 0x1 ;  /* 0x000000011212781a */ /* 0x000fe40000000200 */
[----:B------:R-:W-:-:S02]  /*0120*/  SHF.R.S32.HI R5, RZ, 0x1f, R0 ;  /* 0x0000001fff057819 */ /* 0x000fc40000011400 */
[----:B------:R-:W-:Y:S02]  /*0130*/  LOP3.LUT R9, R0, 0x4, RZ, 0xfc, !PT ;  /* 0x0000000400097812 */ /* 0x000fe400078efcff */
[----:B------:R-:W-:Y:S01]  /*0140*/  LEA.HI R10, R5, R0, RZ, 0xa ;  /* 0x00000000050a7211 */ /* 0x000fe200078f50ff */
[----:B---3--:R-:W-:Y:S01]  /*0150*/  IMAD.SHL.U32 R5, R7, 0x4, RZ ;  /* 0x0000000407057824 */ /* 0x008fe200078e00ff */
[----:B------:R-:W-:-:S03]  /*0160*/  LEA.HI R12, R18, R9, RZ, 0xa ;  /* 0x00000009120c7211 */ /* 0x000fc600078f50ff */
[----:B------:R-:W-:Y:S01]  /*0170*/  IMAD.SHL.U32 R11, R10, 0x4, RZ ;  /* 0x000000040a0b7824 */ /* 0x000fe200078e00ff */
[----:B------:R-:W-:Y:S02]  /*0180*/  LOP3.LUT R8, R5, R8, RZ, 0xfc, !PT ;  /* 0x0000000805087212 */ /* 0x000fe400078efcff */
[----:B------:R-:W-:Y:S02]  /*0190*/  LOP3.LUT R12, R12, 0xfffffc00, RZ, 0xc0, !PT ;  /* 0xfffffc000c0c7812 */ /* 0x000fe400078ec0ff */
[----:B------:R-:W-:Y:S02]  /*01a0*/  LOP3.LUT R13, R11, 0xfffff000, RZ, 0xc0, !PT ;  /* 0xfffff0000b0d7812 */ /* 0x000fe400078ec0ff */
[----:B------:R-:W-:Y:S02]  /*01b0*/  LOP3.LUT R11, R10, 0xfffffc00, RZ, 0xc0, !PT ;  /* 0xfffffc000a0b7812 */ /* 0x000fe400078ec0ff */
[C---:B------:R-:W-:Y:S01]  /*01c0*/  ISETP.GE.AND P0, PT, R8.reuse, 0x4, PT ;  /* 0x000000040800780c */ /* 0x040fe20003f06270 */
[----:B------:R-:W-:-:S05]  /*01d0*/  IMAD R13, R8, 0x400, R13 ;  /* 0x00000400080d7824 */ /* 0x000fca00078e020d */
[C---:B------:R-:W-:Y:S02]  /*01e0*/  IADD3 R0, R13.reuse, R0, -R11 ;  /* 0x000000000d007210 */ /* 0x040fe40007ffe80b */
[----:B------:R-:W-:Y:S02]  /*01f0*/  CS2R R10, SRZ ;  /* 0x00000000000a7805 */ /* 0x000fe4000001ff00 */
[----:B------:R-:W-:Y:S02]  /*0200*/  IADD3 R25, R13, R9, -R12 ;  /* 0x000000090d197210 */ /* 0x000fe40007ffe80c */
[----:B------:R-:W-:Y:S02]  /*0210*/  CS2R R8, SRZ ;  /* 0x0000000000087805 */ /* 0x000fe4000001ff00 */
[----:B------:R-:W-:Y:S01]  /*0220*/  CS2R R12, SRZ ;  /* 0x00000000000c7805 */ /* 0x000fe2000001ff00 */
[----:B-1----:R-:W-:-:S04]  /*0230*/  IMAD.WIDE R20, R0, 0x4, R2 ;  /* 0x0000000400147825 */ /* 0x002fc800078e0202 */
[----:B------:R-:W-:Y:S01]  /*0240*/  IMAD.WIDE R24, R25, 0x4, R2 ;  /* 0x0000000419187825 */ /* 0x000fe200078e0202 */
[----:B------:R1:W2:Y:S04]  /*0250*/  @!P0 LDG.E.EL.128 R8, desc[UR6][R20.64] ;  /* 0x0000000614088981 */ /* 0x0002a8000c2e1d00 */
[----:B------:R3:W2:Y:S01]  /*0260*/  @!P0 LDG.E.EL.128 R12, desc[UR6][R24.64] ;  /* 0x00000006180c8981 */ /* 0x0006a2000c2e1d00 */
[----:B------:R-:W-:Y:S01]  /*0270*/  SHF.R.U32.HI R2, RZ, 0x2, R4 ;  /* 0x00000002ff027819 */ /* 0x000fe20000011604 */
[----:B----4-:R-:W-:Y:S01]  /*0280*/  UPRMT UR4, UR5, 0x654, UR4 ;  /* 0x0000065405047896 */ /* 0x010fe20008000004 */
[----:B------:R-:W-:Y:S01]  /*0290*/  LOP3.LUT R23, R23, 0x3f8, RZ, 0xc0, !PT ;  /* 0x000003f817177812 */ /* 0x000fe200078ec0ff */
[----:B------:R-:W-:Y:S01]  /*02a0*/  IMAD.SHL.U32 R3, R4, 0x2, RZ ;  /* 0x0000000204037824 */ /* 0x000fe200078e00ff */
[----:B------:R-:W-:-:S04]  /*02b0*/  LOP3.LUT R2, R2, 0x18, RZ, 0xc0, !PT ;  /* 0x0000001802027812 */ /* 0x000fc800078ec0ff */
[----:B------:R-:W-:Y:S01]  /*02c0*/  LOP3.LUT R3, R3, 0xfe, RZ, 0xc0, !PT ;  /* 0x000000fe03037812 */ /* 0x000fe200078ec0ff */
[----:B-1----:R-:W-:Y:S01]  /*02d0*/  IMAD.IADD R20, R23, 0x1, R2 ;  /* 0x0000000117147824 */ /* 0x002fe200078e0202 */
[----:B---3--:R-:W1:Y:S02]  /*02e0*/  LDC.64 R24, c[0x0][0x230] ;  /* 0x00008c00ff187b82 */ /* 0x008e640000000a00 */
[----:B------:R-:W-:Y:S02]  /*02f0*/  PRMT R19, R3, 0x6540, R6 ;  /* 0x0000654003137816 */ /* 0x000fe40000000006 */
[----:B------:R-:W-:Y:S02]  /*0300*/  LEA R20, R20, UR4, 0x2 ;  /* 0x0000000414147c11 */ /* 0x000fe4000f8e10ff */
[----:B------:R-:W-:-:S04]  /*0310*/  LEA.HI R18, R18, R19, RZ, 0xa ;  /* 0x0000001312127211 */ /* 0x000fc800078f50ff */
[----:B------:R-:W-:-:S05]  /*0320*/  LOP3.LUT R18, R18, 0xfffffc00, RZ, 0xc0, !PT ;  /* 0xfffffc0012127812 */ /* 0x000fca00078ec0ff */
[----:B------:R-:W-:-:S04]  /*0330*/  IMAD.IADD R21, R19, 0x1, -R18 ;  /* 0x0000000113157824 */ /* 0x000fc800078e0a12 */
[C---:B-----5:R-:W-:Y:S02]  /*0340*/  IMAD.WIDE R18, R21.reuse, 0x4, R16 ;  /* 0x0000000415127825 */ /* 0x060fe400078e0210 */
[----:B------:R-:W3:Y:S02]  /*0350*/  LDC.64 R16, c[0x0][0x218] ;  /* 0x00008600ff107b82 */ /* 0x000ee40000000a00 */
[----:B0-----:R-:W-:-:S04]  /*0360*/  IMAD.WIDE R26, R21, 0x4, R26 ;  /* 0x00000004151a7825 */ /* 0x001fc800078e021a */
[----:B-1----:R-:W-:-:S04]  /*0370*/  IMAD.WIDE R24, R21, 0x4, R24 ;  /* 0x0000000415187825 */ /* 0x002fc800078e0218 */
[----:B---3--:R-:W-:Y:S01]  /*0380*/  IMAD.WIDE R16, R21, 0x4, R16 ;  /* 0x0000000415107825 */ /* 0x008fe200078e0210 */
[----:B--2---:R0:W-:Y:S04]  /*0390*/  STS.128 [R20], R8 ;  /* 0x0000000814007388 */ /* 0x0041e80000000c00 */
[----:B------:R1:W-:Y:S01]  /*03a0*/  STS.128 [R20+0x10], R12 ;  /* 0x0000100c14007388 */ /* 0x0003e20000000c00 */
[----:B------:R-:W-:Y:S06]  /*03b0*/  BAR.SYNC.DEFER_BLOCKING 0x0 ;  /* 0x0000000000007b1d */ /* 0x000fec0000010000 */
[----:B------:R-:W1:Y:S04]  /*03c0*/  LDG.E.EL.64 R18, desc[UR6][R18.64] ;  /* 0x0000000612127981 */ /* 0x000e68000c2e1b00 */
[----:B------:R-:W2:Y:S04]  /*03d0*/  LDG.E.EL.64 R16, desc[UR6][R16.64] ;  /* 0x0000000610107981 */ /* 0x000ea8000c2e1b00 */
[----:B0-----:R0:W3:Y:S04]  /*03e0*/  LDG.E.EL.64 R8, desc[UR6][R26.64] ;  /* 0x000000061a087981 */ /* 0x0010e8000c2e1b00 */
[----:B------:R4:W3:Y:S01]  /*03f0*/  LDG.E.EL.64 R10, desc[UR6][R24.64] ;  /* 0x00000006180a7981 */ /* 0x0008e2000c2e1b00 */
[----:B------:R-:W-:-:S05]  /*0400*/  LEA R22, R3, UR4, 0x2 ;  /* 0x0000000403167c11 */ /* 0x000fca000f8e10ff */
[----:B------:R-:W-:Y:S01]  /*0410*/  LDS.64 R12, [R22] ;  /* 0x00000000160c7984 */ /* 0x000fe20000000a00 */
[----:B0-----:R-:W-:-:S03]  /*0420*/  IMAD.MOV.U32 R26, RZ, RZ, 0x3e800000 ;  /* 0x3e800000ff1a7424 */ /* 0x001fc600078e00ff */
[----:B------:R-:W-:Y:S01]  /*0430*/  LDS.64 R14, [R22+0x420] ;  /* 0x00042000160e7984 */ /* 0x000fe20000000a00 */
[----:B-1----:R-:W-:Y:S01]  /*0440*/  FADD R20, R18, 9.9999997473787516356e-06 ;  /* 0x3727c5ac12147421 */ /* 0x002fe20000000000 */
[----:B------:R-:W-:Y:S02]  /*0450*/  FADD R28, R19, 9.9999997473787516356e-06 ;  /* 0x3727c5ac131c7421 */ /* 0x000fe40000000000 */
[----:B------:R-:W2:Y:S01]  /*0460*/  LDS.64 R18, [R22+0x840] ;  /* 0x0008400016127984 */ /* 0x000ea20000000a00 */
[----:B------:R0:W1:Y:S08]  /*0470*/  MUFU.SQRT R29, R20 ;  /* 0x00000014001d7308 */ /* 0x0000700000002000 */
[----:B------:R-:W5:Y:S01]  /*0480*/  MUFU.SQRT R28, R28 ;  /* 0x0000001c001c7308 */ /* 0x000f620000002000 */
[----:B0-----:R0:W3:Y:S01]  /*0490*/  LDS.64 R20, [R22+0xc60] ;  /* 0x000c600016147984 */ /* 0x0010e20000000a00 */
[----:B------:R-:W-:Y:S01]  /*04a0*/  BAR.SYNC.DEFER_BLOCKING 0x0 ;  /* 0x0000000000007b1d */ /* 0x000fe20000010000 */
[----:B-1----:R-:W-:-:S02]  /*04b0*/  FSETP.GT.AND P1, PT, R29, 8.50705917302346158658e+37, PT ;  /* 0x7e8000001d00780b */ /* 0x002fc40003f24000 */
[----:B------:R-:W-:Y:S01]  /*04c0*/  FSETP.GEU.AND P3, PT, R29, 1.175494350822287508e-38, PT ;  /* 0x008000001d00780b */ /* 0x000fe20003f6e000 */
[----:B0-----:R-:W-:Y:S01]  /*04d0*/  IMAD.SHL.U32 R22, R4, 0x4, RZ ;  /* 0x0000000404167824 */ /* 0x001fe200078e00ff */
[----:B------:R-:W-:Y:S02]  /*04e0*/  FSEL R27, R26, 1, P1 ;  /* 0x3f8000001a1b7808 */ /* 0x000fe40000800000 */
[C---:B-----5:R-:W-:Y:S02]  /*04f0*/  FSETP.GT.AND P2, PT, R28.reuse, 8.50705917302346158658e+37, PT ;  /* 0x7e8000001c00780b */ /* 0x060fe40003f44000 */
[----:B------:R-:W-:Y:S02]  /*0500*/  FSETP.GEU.AND P4, PT, R28, 1.175494350822287508e-38, PT ;  /* 0x008000001c00780b */ /* 0x000fe40003f8e000 */
[----:B------:R-:W-:-:S03]  /*0510*/  LOP3.LUT R22, R22, 0x1fc, RZ, 0xc0, !PT ;  /* 0x000001fc16167812 */ /* 0x000fc600078ec0ff */
[----:B------:R-:W-:Y:S01]  /*0520*/  @P1 FMUL R29, R29, 0.25 ;  /* 0x3e8000001d1d1820 */ /* 0x000fe20000400000 */
[----:B------:R-:W-:Y:S01]  /*0530*/  FSEL R26, R26, 1, P2 ;  /* 0x3f8000001a1a7808 */ /* 0x000fe20001000000 */
[----:B------:R-:W-:Y:S02]  /*0540*/  @!P3 FMUL R27, R27, 16777216 ;  /* 0x4b8000001b1bb820 */ /* 0x000fe40000400000 */
[----:B------:R-:W-:Y:S02]  /*0550*/  @!P3 FMUL R29, R29, 16777216 ;  /* 0x4b8000001d1db820 */ /* 0x000fe40000400000 */
[----:B------:R-:W-:Y:S02]  /*0560*/  @P2 FMUL R28, R28, 0.25 ;  /* 0x3e8000001c1c2820 */ /* 0x000fe40000400000 */
[----:B----4-:R0:W1:Y:S01]  /*0570*/  MUFU.RCP R24, R29 ;  /* 0x0000001d00187308 */ /* 0x0100620000001000 */
[----:B------:R-:W-:Y:S01]  /*0580*/  @!P4 FMUL R26, R26, 16777216 ;  /* 0x4b8000001a1ac820 */ /* 0x000fe20000400000 */
[----:B--2---:R-:W-:Y:S01]  /*0590*/  FADD R18, R18, -R16 ;  /* 0x8000001012127221 */ /* 0x004fe20000000000 */
[----:B------:R-:W-:-:S05]  /*05a0*/  @!P4 FMUL R28, R28, 16777216 ;  /* 0x4b8000001c1cc820 */ /* 0x000fca0000400000 */
[----:B------:R-:W2:Y:S01]  /*05b0*/  MUFU.RCP R25, R28 ;  /* 0x0000001c00197308 */ /* 0x000ea20000001000 */
[--C-:B0-----:R-:W-:Y:S01]  /*05c0*/  FADD R29, R14, -R16.reuse ;  /* 0x800000100e1d7221 */ /* 0x101fe20000000000 */
[----:B------:R-:W-:Y:S01]  /*05d0*/  FADD R14, R15, -R17 ;  /* 0x800000110f0e7221 */ /* 0x000fe20000000000 */
[----:B---3--:R-:W-:Y:S01]  /*05e0*/  FADD R20, R20, -R16 ;  /* 0x8000001014147221 */ /* 0x008fe20000000000 */
[----:B-1----:R-:W-:Y:S01]  /*05f0*/  FMUL R24, R24, R27 ;  /* 0x0000001b18187220 */ /* 0x002fe20000400000 */
[----:B------:R-:W-:-:S04]  /*0600*/  VIADD R27, R22, UR4 ;  /* 0x00000004161b7c36 */ /* 0x000fc80008000000 */
[----:B------:R-:W-:Y:S02]  /*0610*/  IMAD R22, R22, 0x4, R27 ;  /* 0x0000000416167824 */ /* 0x000fe400078e021b */
[----:B------:R-:W-:Y:S01]  /*0620*/  FADD R27, R12, -R16 ;  /* 0x800000100c1b7221 */ /* 0x000fe20000000000 */
[--C-:B------:R-:W-:Y:S01]  /*0630*/  FADD R12, R13, -R17.reuse ;  /* 0x800000110d0c7221 */ /* 0x100fe20000000000 */
[----:B--2---:R-:W-:Y:S01]  /*0640*/  FMUL R25, R25, R26 ;  /* 0x0000001a19197220 */ /* 0x004fe20000400000 */
[--C-:B------:R-:W-:Y:S01]  /*0650*/  FADD R16, R19, -R17.reuse ;  /* 0x8000001113107221 */ /* 0x100fe20000000000 */
[----:B------:R-:W-:Y:S01]  /*0660*/  FADD R26, R21, -R17 ;  /* 0x80000011151a7221 */ /* 0x000fe20000000000 */
[C---:B------:R-:W-:Y:S01]  /*0670*/  FMUL R15, R24.reuse, R27 ;  /* 0x0000001b180f7220 */ /* 0x040fe20000400000 */
[C---:B------:R-:W-:Y:S01]  /*0680*/  FMUL R12, R25.reuse, R12 ;  /* 0x0000000c190c7220 */ /* 0x040fe20000400000 */
[C---:B------:R-:W-:Y:S01]  /*0690*/  FMUL R14, R25.reuse, R14 ;  /* 0x0000000e190e7220 */ /* 0x040fe20000400000 */
[C---:B------:R-:W-:Y:S01]  /*06a0*/  FMUL R13, R24.reuse, R29 ;  /* 0x0000001d180d7220 */ /* 0x040fe20000400000 */
[C---:B------:R-:W-:Y:S01]  /*06b0*/  FMUL R19, R24.reuse, R18 ;  /* 0x0000001218137220 */ /* 0x040fe20000400000 */
[----:B------:R-:W-:Y:S01]  /*06c0*/  FMUL R17, R24, R20 ;  /* 0x0000001418117220 */ /* 0x000fe20000400000 */
[----:B------:R-:W-:Y:S01]  /*06d0*/  FMUL R16, R25, R16 ;  /* 0x0000001019107220 */ /* 0x000fe20000400000 */
[C-C-:B------:R-:W-:Y:S01]  /*06e0*/  FFMA R12, R9.reuse, R12, R11.reuse ;  /* 0x0000000c090c7223 */ /* 0x140fe2000000000b */
[--C-:B------:R-:W-:Y:S01]  /*06f0*/  FFMA R14, R9, R14, R11.reuse ;  /* 0x0000000e090e7223 */ /* 0x100fe2000000000b */
[----:B------:R-:W-:Y:S01]  /*0700*/  FMUL R26, R25, R26 ;  /* 0x0000001a191a7220 */ /* 0x000fe20000400000 */
[C-C-:B------:R-:W-:Y:S01]  /*0710*/  FFMA R15, R8.reuse, R15, R10.reuse ;  /* 0x0000000f080f7223 */ /* 0x140fe2000000000a */
[C-C-:B------:R-:W-:Y:S01]  /*0720*/  FFMA R13, R8.reuse, R13, R10.reuse ;  /* 0x0000000d080d7223 */ /* 0x140fe2000000000a */
[C-C-:B------:R-:W-:Y:S01]  /*0730*/  FFMA R24, R8.reuse, R19, R10.reuse ;  /* 0x0000001308187223 */ /* 0x140fe2000000000a */
[----:B------:R-:W-:Y:S01]  /*0740*/  FFMA R17, R8, R17, R10 ;  /* 0x0000001108117223 */ /* 0x000fe2000000000a */
[C-C-:B------:R-:W-:Y:S01]  /*0750*/  FFMA R8, R9.reuse, R16, R11.reuse ;  /* 0x0000001009087223 */ /* 0x140fe2000000000b */
[----:B------:R-:W-:Y:S01]  /*0760*/  FFMA R9, R9, R26, R11 ;  /* 0x0000001a09097223 */ /* 0x000fe2000000000b */
[----:B------:R-:W-:Y:S01]  /*0770*/  FSETP.GEU.AND P6, PT, R12, RZ, PT ;  /* 0x000000ff0c00720b */ /* 0x000fe20003fce000 */
[----:B------:R-:W-:Y:S01]  /*0780*/  VIADD R18, R23, UR4 ;  /* 0x0000000417127c36 */ /* 0x000fe20008000000 */
[----:B------:R-:W-:-:S02]  /*0790*/  FSETP.GEU.AND P4, PT, R14, RZ, PT ;  /* 0x000000ff0e00720b */ /* 0x000fc40003f8e000 */
[----:B------:R-:W-:Y:S01]  /*07a0*/  FSEL R19, R12, RZ, P6 ;  /* 0x000000ff0c137208 */ /* 0x000fe20003000000 */
[--C-:B------:R-:W-:Y:S01]  /*07b0*/  IMAD R27, R23, 0x4, R18.reuse ;  /* 0x00000004171b7824 */ /* 0x100fe200078e0212 */
[----:B------:R-:W-:Y:S01]  /*07c0*/  FSEL R20, R14, RZ, P4 ;  /* 0x000000ff0e147208 */ /* 0x000fe20002000000 */
[----:B------:R-:W-:Y:S01]  /*07d0*/  IMAD.IADD R2, R2, 0x1, R18 ;  /* 0x0000000102027824 */ /* 0x000fe200078e0212 */
[----:B------:R-:W-:Y:S02]  /*07e0*/  FSETP.GEU.AND P5, PT, R15, RZ, PT ;  /* 0x000000ff0f00720b */ /* 0x000fe40003fae000 */
[----:B------:R-:W-:Y:S01]  /*07f0*/  FSETP.GEU.AND P1, PT, R13, RZ, PT ;  /* 0x000000ff0d00720b */ /* 0x000fe20003f2e000 */
[----:B------:R-:W-:Y:S01]  /*0800*/  STS [R27+0x18], R20 ;  /* 0x000018141b007388 */ /* 0x000fe20000000800 */
[----:B------:R-:W-:Y:S02]  /*0810*/  FSETP.GEU.AND P3, PT, R8, RZ, PT ;  /* 0x000000ff0800720b */ /* 0x000fe40003f6e000 */
[----:B------:R-:W-:Y:S01]  /*0820*/  FSETP.GEU.AND P2, PT, R24, RZ, PT ;  /* 0x000000ff1800720b */ /* 0x000fe20003f4e000 */
[----:B------:R-:W-:Y:S01]  /*0830*/  STS [R27+0x14], R19 ;  /* 0x000014131b007388 */ /* 0x000fe20000000800 */
[----:B------:R-:W-:-:S02]  /*0840*/  FSETP.GEU.AND P4, PT, R17, RZ, PT ;  /* 0x000000ff1100720b */ /* 0x000fc40003f8e000 */
[----:B------:R-:W-:Y:S02]  /*0850*/  FSETP.GEU.AND P6, PT, R9, RZ, PT ;  /* 0x000000ff0900720b */ /* 0x000fe40003fce000 */
[----:B------:R-:W-:Y:S02]  /*0860*/  FSEL R16, R15, RZ, P5 ;  /* 0x000000ff0f107208 */ /* 0x000fe40002800000 */
[----:B------:R-:W-:Y:S02]  /*0870*/  FSEL R21, R17, RZ, P4 ;  /* 0x000000ff11157208 */ /* 0x000fe40002000000 */
[----:B------:R-:W-:Y:S01]  /*0880*/  FSEL R23, R8, RZ, P3 ;  /* 0x000000ff08177208 */ /* 0x000fe20001800000 */
[----:B------:R0:W-:Y:S01]  /*0890*/  STS [R27], R16 ;  /* 0x000000101b007388 */ /* 0x0001e20000000800 */
[----:B------:R-:W-:Y:S02]  /*08a0*/  FSEL R24, R24, RZ, P2 ;  /* 0x000000ff18187208 */ /* 0x000fe40001000000 */
[----:B------:R-:W-:Y:S01]  /*08b0*/  FSEL R26, R13, RZ, P1 ;  /* 0x000000ff0d1a7208 */ /* 0x000fe20000800000 */
[----:B------:R-:W-:Y:S01]  /*08c0*/  STS [R27+0xc], R21 ;  /* 0x00000c151b007388 */ /* 0x000fe20000000800 */
[----:B------:R-:W-:-:S02]  /*08d0*/  FSEL R25, R9, RZ, P6 ;  /* 0x000000ff09197208 */ /* 0x000fc40003000000 */
[----:B------:R-:W-:Y:S01]  /*08e0*/  FSETP.GTU.AND P3, PT, R16, RZ, PT ;  /* 0x000000ff1000720b */ /* 0x000fe20003f6c000 */
[----:B------:R-:W-:Y:S01]  /*08f0*/  STS [R27+0x1c], R23 ;  /* 0x00001c171b007388 */ /* 0x000fe20000000800 */
[----:B------:R-:W-:Y:S01]  /*0900*/  FSETP.GTU.AND P2, PT, R19, RZ, PT ;  /* 0x000000ff1300720b */ /* 0x000fe20003f4c000 */
[----:B0-----:R-:W0:Y:S01]  /*0910*/  LDC.64 R16, c[0x0][0x238] ;  /* 0x00008e00ff107b82 */ /* 0x001e220000000a00 */
[----:B------:R-:W-:Y:S01]  /*0920*/  ISETP.GE.AND P1, PT, R5, 0x4, PT ;  /* 0x000000040500780c */ /* 0x000fe20003f26270 */
[----:B------:R-:W-:Y:S01]  /*0930*/  STS [R27+0x8], R24 ;  /* 0x000008181b007388 */ /* 0x000fe20000000800 */
[----:B------:R-:W-:Y:S02]  /*0940*/  SEL R5, RZ, 0x1, P2 ;  /* 0x00000001ff057807 */ /* 0x000fe40001000000 */
[----:B------:R-:W-:Y:S01]  /*0950*/  FSETP.GTU.AND P6, PT, R26, RZ, PT ;  /* 0x000000ff1a00720b */ /* 0x000fe20003fcc000 */
[----:B------:R-:W-:Y:S01]  /*0960*/  STS [R27+0x4], R26 ;  /* 0x0000041a1b007388 */ /* 0x000fe20000000800 */
[----:B------:R-:W-:-:S02]  /*0970*/  FSETP.GTU.AND P2, PT, R20, RZ, PT ;  /* 0x000000ff1400720b */ /* 0x000fc40003f4c000 */
[----:B------:R-:W-:Y:S01]  /*0980*/  SEL R18, RZ, 0x1, P6 ;  /* 0x00000001ff127807 */ /* 0x000fe20003000000 */
[----:B------:R1:W-:Y:S01]  /*0990*/  STS [R27+0x20], R25 ;  /* 0x000020191b007388 */ /* 0x0003e20000000800 */
[----:B------:R-:W-:Y:S01]  /*09a0*/  BAR.SYNC.DEFER_BLOCKING 0x0 ;  /* 0x0000000000007b1d */ /* 0x000fe20000010000 */
[----:B------:R-:W-:Y:S02]  /*09b0*/  FSETP.GTU.AND P4, PT, R24, RZ, PT ;  /* 0x000000ff1800720b */ /* 0x000fe40003f8c000 */
[----:B------:R-:W-:Y:S02]  /*09c0*/  FSETP.GTU.AND P5, PT, R21, RZ, PT ;  /* 0x000000ff1500720b */ /* 0x000fe40003fac000 */
[----:B------:R-:W-:Y:S02]  /*09d0*/  FSETP.GTU.AND P6, PT, R25, RZ, PT ;  /* 0x000000ff1900720b */ /* 0x000fe40003fcc000 */
[----:B-1----:R-:W-:Y:S02]  /*09e0*/  LOP3.LUT R27, R4, 0x7f, RZ, 0xc0, !PT ;  /* 0x0000007f041b7812 */ /* 0x002fe400078ec0ff */
[----:B------:R-:W-:-:S02]  /*09f0*/  SEL R4, RZ, 0x1, P3 ;  /* 0x00000001ff047807 */ /* 0x000fc40001800000 */
[----:B------:R-:W-:Y:S02]  /*0a00*/  PRMT R6, R27, 0x6540, R6 ;  /* 0x000065401b067816 */ /* 0x000fe40000000006 */
[----:B------:R-:W-:Y:S02]  /*0a10*/  FSETP.GTU.AND P3, PT, R23, RZ, PT ;  /* 0x000000ff1700720b */ /* 0x000fe40003f6c000 */
[----:B------:R-:W-:Y:S01]  /*0a20*/  SEL R20, RZ, 0x1, P4 ;  /* 0x00000001ff147807 */ /* 0x000fe20002000000 */
[----:B------:R-:W-:Y:S01]  /*0a30*/  IMAD.IADD R7, R6, 0x1, R7 ;  /* 0x0000000106077824 */ /* 0x000fe200078e0207 */
[----:B------:R-:W-:Y:S02]  /*0a40*/  PRMT R6, R5, 0x7604, R4 ;  /* 0x0000760405067816 */ /* 0x000fe40000000004 */
[----:B------:R-:W-:Y:S01]  /*0a50*/  SEL R21, RZ, 0x1, P3 ;  /* 0x00000001ff157807 */ /* 0x000fe20001800000 */
[----:B------:R-:W-:Y:S01]  /*0a60*/  IMAD.SHL.U32 R7, R7, 0x4, RZ ;  /* 0x0000000407077824 */ /* 0x000fe200078e00ff */
[----:B------:R-:W-:-:S02]  /*0a70*/  SEL R23, RZ, 0x1, P6 ;  /* 0x00000001ff177807 */ /* 0x000fc40003000000 */
[----:B------:R-:W-:Y:S01]  /*0a80*/  PRMT R26, R21, 0x7604, R20 ;  /* 0x00007604151a7816 */ /* 0x000fe20000000014 */
[----:B------:R-:W-:Y:S01]  /*0a90*/  LDS R8, [R22] ;  /* 0x0000000016087984 */ /* 0x000fe20000000800 */
[C---:B------:R-:W-:Y:S02]  /*0aa0*/  VIADD R19, R7.reuse, 0x200 ;  /* 0x0000020007137836 */ /* 0x040fe40000000000 */
[--C-:B0-----:R-:W-:Y:S01]  /*0ab0*/  IMAD.WIDE R4, R7, 0x4, R16.reuse ;  /* 0x0000000407047825 */ /* 0x101fe200078e0210 */
[----:B------:R-:W-:Y:S01]  /*0ac0*/  LDS R9, [R22+0x4] ;  /* 0x0000040016097984 */ /* 0x000fe20000000800 */
[----:B------:R-:W-:Y:S02]  /*0ad0*/  SEL R7, RZ, 0x1, P2 ;  /* 0x00000001ff077807 */ /* 0x000fe40001000000 */
[----:B------:R-:W-:Y:S01]  /*0ae0*/  IMAD.WIDE R16, R19, 0x4, R16 ;  /* 0x0000000413107825 */ /* 0x000fe200078e0210 */
[----:B------:R-:W-:Y:S01]  /*0af0*/  LDS R10, [R22+0x8] ;  /* 0x00000800160a7984 */ /* 0x000fe20000000800 */
[----:B------:R-:W-:-:S03]  /*0b00*/  PRMT R24, R7, 0x7604, R18 ;  /* 0x0000760407187816 */ /* 0x000fc60000000012 */
[----:B------:R-:W0:Y:S04]  /*0b10*/  LDS R11, [R22+0xc] ;  /* 0x00000c00160b7984 */ /* 0x000e280000000800 */
[----:B------:R-:W-:Y:S04]  /*0b20*/  LDS R12, [R22+0xa00] ;  /* 0x000a0000160c7984 */ /* 0x000fe80000000800 */
[----:B------:R-:W-:Y:S04]  /*0b30*/  LDS R13, [R22+0xa04] ;  /* 0x000a0400160d7984 */ /* 0x000fe80000000800 */
[----:B------:R-:W-:Y:S04]  /*0b40*/  LDS R14, [R22+0xa08] ;  /* 0x000a0800160e7984 */ /* 0x000fe80000000800 */
[----:B------:R1:W2:Y:S02]  /*0b50*/  LDS R15, [R22+0xa0c] ;  /* 0x000a0c00160f7984 */ /* 0x0002a40000000800 */
[----:B-1----:R-:W-:-:S04]  /*0b60*/  SEL R22, RZ, 0x1, P5 ;  /* 0x00000001ff167807 */ /* 0x002fc80002800000 */
[----:B------:R-:W-:Y:S01]  /*0b70*/  PRMT R22, R23, 0x7604, R22 ;  /* 0x0000760417167816 */ /* 0x000fe20000000016 */
[----:B0-----:R-:W-:Y:S04]  /*0b80*/  @!P1 STG.E.128 desc[UR6][R4.64], R8 ;  /* 0x0000000804009986 */ /* 0x001fe8000c101d06 */
[----:B--2---:R-:W-:Y:S01]  /*0b90*/  @!P1 STG.E.128 desc[UR6][R16.64], R12 ;  /* 0x0000000c10009986 */ /* 0x004fe2000c101d06 */
[----:B------:R-:W-:Y:S06]  /*0ba0*/  BAR.SYNC.DEFER_BLOCKING 0x0 ;  /* 0x0000000000007b1d */ /* 0x000fec0000010000 */
[----:B------:R-:W-:Y:S04]  /*0bb0*/  STS.U16 [R3+UR4], R6 ;  /* 0x0000000603007988 */ /* 0x000fe80008000404 */
[----:B------:R-:W-:Y:S04]  /*0bc0*/  STS.U16 [R3+UR4+0x108], R24 ;  /* 0x0001081803007988 */ /* 0x000fe80008000404 */
[----:B------:R-:W-:Y:S04]  /*0bd0*/  STS.U16 [R3+UR4+0x210], R26 ;  /* 0x0002101a03007988 */ /* 0x000fe80008000404 */
[----:B------:R-:W-:Y:S01]  /*0be0*/  STS.U16 [R3+UR4+0x318], R22 ;  /* 0x0003181603007988 */ /* 0x000fe20008000404 */
[----:B------:R-:W-:Y:S01]  /*0bf0*/  ULDC.64 UR4, c[0x0][0x240] ;  /* 0x0000900000047ab9 */ /* 0x000fe20000000a00 */
[----:B------:R-:W-:Y:S06]  /*0c00*/  BAR.SYNC.DEFER_BLOCKING 0x0 ;  /* 0x0000000000007b1d */ /* 0x000fec0000010000 */
[----:B------:R-:W0:Y:S02]  /*0c10*/  LDS.64 R18, [R2] ;  /* 0x0000000002127984 */ /* 0x000e240000000a00 */
[----:B0-----:R-:W-:-:S02]  /*0c20*/  PRMT R7, R18, 0x7772, RZ ;  /* 0x0000777212077816 */ /* 0x001fc400000000ff */
[----:B------:R-:W-:Y:S02]  /*0c30*/  PRMT R20, R18, 0x7771, RZ ;  /* 0x0000777112147816 */ /* 0x000fe400000000ff */
[C---:B------:R-:W-:Y:S02]  /*0c40*/  PRMT R5, R19.reuse, 0x7772, RZ ;  /* 0x0000777213057816 */ /* 0x040fe400000000ff */
[----:B------:R-:W-:Y:S02]  /*0c50*/  PRMT R7, R20, 0x5410, R7 ;  /* 0x0000541014077816 */ /* 0x000fe40000000007 */
[----:B------:R-:W-:Y:S02]  /*0c60*/  PRMT R6, R19, 0x7771, RZ ;  /* 0x0000777113067816 */ /* 0x000fe400000000ff */
[----:B------:R-:W-:Y:S02]  /*0c70*/  PRMT R4, R18, 0x7770, RZ ;  /* 0x0000777012047816 */ /* 0x000fe400000000ff */
[----:B------:R-:W-:-:S02]  /*0c80*/  LOP3.LUT R7, R7, 0x10001, RZ, 0xc0, !PT ;  /* 0x0001000107077812 */ /* 0x000fc400078ec0ff */
[----:B------:R-:W-:Y:S02]  /*0c90*/  PRMT R5, R6, 0x5410, R5 ;  /* 0x0000541006057816 */ /* 0x000fe40000000005 */
[----:B------:R-:W-:Y:S02]  /*0ca0*/  LOP3.LUT R4, R4, 0x1, RZ, 0xc0, !PT ;  /* 0x0000000104047812 */ /* 0x000fe400078ec0ff */
[----:B------:R-:W-:Y:S02]  /*0cb0*/  LOP3.LUT R3, R7, 0xffff, RZ, 0xc0, !PT ;  /* 0x0000ffff07037812 */ /* 0x000fe400078ec0ff */
[----:B------:R-:W-:Y:S02]  /*0cc0*/  LOP3.LUT R5, R5, 0x10001, RZ, 0xc0, !PT ;  /* 0x0001000105057812 */ /* 0x000fe400078ec0ff */
[----:B------:R-:W-:Y:S02]  /*0cd0*/  PRMT R2, R19, 0x7770, RZ ;  /* 0x0000777013027816 */ /* 0x000fe400000000ff */
[----:B------:R-:W-:-:S02]  /*0ce0*/  PRMT R9, R4, 0x3340, R3 ;  /* 0x0000334004097816 */ /* 0x000fc40000000003 */
[----:B------:R-:W-:Y:S02]  /*0cf0*/  PRMT R3, R7, 0x7732, RZ ;  /* 0x0000773207037816 */ /* 0x000fe400000000ff */
[C---:B------:R-:W-:Y:S02]  /*0d00*/  PRMT R7, R5.reuse, 0x7732, RZ ;  /* 0x0000773205077816 */ /* 0x040fe400000000ff */
[----:B------:R-:W-:Y:S02]  /*0d10*/  LOP3.LUT R11, R2, 0x1, RZ, 0xc0, !PT ;  /* 0x00000001020b7812 */ /* 0x000fe400078ec0ff */
[----:B------:R-:W-:Y:S02]  /*0d20*/  SHF.R.U32.HI R18, RZ, 0x18, R18 ;  /* 0x00000018ff127819 */ /* 0x000fe40000011612 */
[----:B------:R-:W-:Y:S02]  /*0d30*/  SHF.R.U32.HI R6, RZ, 0x18, R19 ;  /* 0x00000018ff067819 */ /* 0x000fe40000011613 */
[----:B------:R-:W-:Y:S01]  /*0d40*/  LOP3.LUT R2, R5, 0xffff, RZ, 0xc0, !PT ;  /* 0x0000ffff05027812 */ /* 0x000fe200078ec0ff */
[----:B------:R-:W-:Y:S01]  /*0d50*/  IMAD.MOV.U32 R5, RZ, RZ, R7 ;  /* 0x000000ffff057224 */ /* 0x000fe200078e0007 */
[----:B------:R-:W-:-:S02]  /*0d60*/  SGXT.U32 R4, R18, 0x1 ;  /* 0x000000011204781a */ /* 0x000fc40000000000 */
[----:B------:R-:W-:Y:S02]  /*0d70*/  SGXT.U32 R6, R6, 0x1 ;  /* 0x000000010606781a */ /* 0x000fe40000000000 */
[----:B------:R-:W-:Y:S02]  /*0d80*/  PRMT R8, R11, 0x3340, R2 ;  /* 0x000033400b087816 */ /* 0x000fe40000000002 */
[----:B------:R-:W-:Y:S02]  /*0d90*/  IADD3 R2, P1, R0, UR4, RZ ;  /* 0x0000000400027c10 */ /* 0x000fe4000ff3e0ff */
[----:B------:R-:W-:Y:S02]  /*0da0*/  PRMT R4, R3, 0x3340, R4 ;  /* 0x0000334003047816 */ /* 0x000fe40000000004 */
[----:B------:R-:W-:Y:S02]  /*0db0*/  PRMT R5, R5, 0x3340, R6 ;  /* 0x0000334005057816 */ /* 0x000fe40000000006 */
[----:B------:R-:W-:-:S02]  /*0dc0*/  LEA.HI.X.SX32 R3, R0, UR5, 0x1, P1 ;  /* 0x0000000500037c11 */ /* 0x000fc400088f0eff */
[----:B------:R-:W-:Y:S02]  /*0dd0*/  PRMT R4, R9, 0x5410, R4 ;  /* 0x0000541009047816 */ /* 0x000fe40000000004 */
[----:B------:R-:W-:Y:S01]  /*0de0*/  PRMT R5, R8, 0x5410, R5 ;  /* 0x0000541008057816 */ /* 0x000fe20000000005 */
[----:B------:R-:W-:Y:S06]  /*0df0*/  @P0 EXIT ;  /* 0x000000000000094d */ /* 0x000fec0003800000 */
[----:B------:R-:W-:Y:S01]  /*0e00*/  STG.E.64 desc[UR6][R2.64], R4 ;  /* 0x0000000402007986 */ /* 0x000fe2000c101b06 */
[----:B------:R-:W-:Y:S05]  /*0e10*/  EXIT ;  /* 0x000000000000794d */ /* 0x000fea0003800000 */
.L_x_0:
[----:B------:R-:W-:-:S00]  /*0e20*/  BRA `(.L_x_0) ;  /* 0xfffffffc00fc7947 */ /* 0x000fc0000383ffff */
[----:B------:R-:W-:-:S00]  /*0e30*/  NOP ;  /* 0x0000000000007918 */ /* 0x000fc00000000000 */
        /* <DEDUP_REMOVED lines=12> */
.L_x_1:


//--------------------- .nv.global.init           --------------------------
	.section	.nv.global.init,"aw",@progbits
.nv.global.init:
	.type		_$_str,@object
	.size		_$_str,(_$_str_$_2 - _$_str)
_$_str:
        /*0000*/ 	.byte	0x5f, 0x5f, 0x43, 0x55, 0x44, 0x41, 0x5f, 0x46, 0x54, 0x5a, 0x00
	.type		_$_str_$_2,@object
	.size		_$_str_$_2,(.L_1 - _$_str_$_2)
_$_str_$_2:
        /*000b*/ 	.byte	0x5f, 0x5f, 0x43, 0x55, 0x44, 0x41, 0x5f, 0x50, 0x52, 0x45, 0x43, 0x5f, 0x53, 0x51, 0x52, 0x54
        /*001b*/ 	.byte	0x00
.L_1:


//--------------------- .nv.shared.triton_poi_fused__native_batch_norm_legit_no_training_relu_threshold_backward_11 --------------------------
	.section	.nv.shared.triton_poi_fused__native_batch_norm_legit_no_training_relu_threshold_backward_11,"aw",@nobits
	.sectionflags	@""
	.align	16
	.zero		1024


//--------------------- .nv.constant0.triton_poi_fused__native_batch_norm_legit_no_training_relu_threshold_backward_11 --------------------------
	.section	.nv.constant0.triton_poi_fused__native_batch_norm_legit_no_training_relu_threshold_backward_11,"a",@progbits
	.sectionflags	@""
	.align	4
.nv.constant0.triton_poi_fused__native_batch_norm_legit_no_training_relu_threshold_backward_11:
	.zero		592
